	.headerflags	@"EF_CUDA_TEXMODE_UNIFIED EF_CUDA_64BIT_ADDRESS EF_CUDA_ACCELERATORS EF_CUDA_SM90 EF_CUDA_VIRTUAL_SM(EF_CUDA_SM90)"
	.elftype	@"ET_EXEC"


//--------------------- .nv.info                  --------------------------
	.section	.nv.info,"",@"SHT_CUDA_INFO"
	.align	4


	//----- nvinfo : EIATTR_REGCOUNT
	.align		4
        /*0000*/ 	.byte	0x04, 0x2f
        /*0002*/ 	.short	(.L_1 - .L_0)
	.align		4
.L_0:
        /*0004*/ 	.word	index@(triton_poi_fused_convolution_1)
        /*0008*/ 	.word	0x00000020


	//----- nvinfo : EIATTR_MIN_STACK_SIZE
	.align		4
.L_1:
        /*000c*/ 	.byte	0x04, 0x12
        /*000e*/ 	.short	(.L_3 - .L_2)
	.align		4
.L_2:
        /*0010*/ 	.word	index@(triton_poi_fused_convolution_1)
        /*0014*/ 	.word	0x00000000


	//----- nvinfo : EIATTR_FRAME_SIZE
	.align		4
.L_3:
        /*0018*/ 	.byte	0x04, 0x11
        /*001a*/ 	.short	(.L_5 - .L_4)
	.align		4
.L_4:
        /*001c*/ 	.word	index@(triton_poi_fused_convolution_1)
        /*0020*/ 	.word	0x00000000


	//----- nvinfo : EIATTR_MIN_STACK_SIZE
	.align		4
.L_5:
        /*0024*/ 	.byte	0x04, 0x12
        /*0026*/ 	.short	(.L_7 - .L_6)
	.align		4
.L_6:
        /*0028*/ 	.word	index@(triton_poi_fused_convolution_1)
        /*002c*/ 	.word	0x00000000
.L_7:


//--------------------- .nv.info.triton_poi_fused_convolution_1 --------------------------
	.section	.nv.info.triton_poi_fused_convolution_1,"",@"SHT_CUDA_INFO"
	.sectionflags	@""
	.align	4


	//----- nvinfo : EIATTR_CUDA_API_VERSION
	.align		4
        /*0000*/ 	.byte	0x04, 0x37
        /*0002*/ 	.short	(.L_9 - .L_8)
.L_8:
        /*0004*/ 	.word	0x0000007c


	//----- nvinfo : EIATTR_KPARAM_INFO
	.align		4
.L_9:
        /*0008*/ 	.byte	0x04, 0x17
        /*000a*/ 	.short	(.L_11 - .L_10)
.L_10:
        /*000c*/ 	.word	0x00000000
        /*0010*/ 	.short	0x0004
        /*0012*/ 	.short	0x001c
        /*0014*/ 	.byte	0x00, 0xf0, 0x11, 0x00


	//----- nvinfo : EIATTR_KPARAM_INFO
	.align		4
.L_11:
        /*0018*/ 	.byte	0x04, 0x17
        /*001a*/ 	.short	(.L_13 - .L_12)
.L_12:
        /*001c*/ 	.word	0x00000000
        /*0020*/ 	.short	0x0003
        /*0022*/ 	.short	0x0018
        /*0024*/ 	.byte	0x00, 0xf0, 0x11, 0x00


	//----- nvinfo : EIATTR_KPARAM_INFO
	.align		4
.L_13:
        /*0028*/ 	.byte	0x04, 0x17
        /*002a*/ 	.short	(.L_15 - .L_14)
.L_14:
        /*002c*/ 	.word	0x00000000
        /*0030*/ 	.short	0x0002
        /*0032*/ 	.short	0x0010
        /*0034*/ 	.byte	0x00, 0xf4, 0x21, 0x00


	//----- nvinfo : EIATTR_KPARAM_INFO
	.align		4
.L_15:
        /*0038*/ 	.byte	0x04, 0x17
        /*003a*/ 	.short	(.L_17 - .L_16)
.L_16:
        /*003c*/ 	.word	0x00000000
        /*0040*/ 	.short	0x0001
        /*0042*/ 	.short	0x0008
        /*0044*/ 	.byte	0x00, 0xf4, 0x21, 0x00


	//----- nvinfo : EIATTR_KPARAM_INFO
	.align		4
.L_17:
        /*0048*/ 	.byte	0x04, 0x17
        /*004a*/ 	.short	(.L_19 - .L_18)
.L_18:
        /*004c*/ 	.word	0x00000000
        /*0050*/ 	.short	0x0000
        /*0052*/ 	.short	0x0000
        /*0054*/ 	.byte	0x00, 0xf4, 0x21, 0x00


	//----- nvinfo : EIATTR_SPARSE_MMA_MASK
	.align		4
.L_19:
        /*0058*/ 	.byte	0x03, 0x50
        /*005a*/ 	.short	0x0000


	//----- nvinfo : EIATTR_MAXREG_COUNT
	.align		4
        /*005c*/ 	.byte	0x03, 0x1b
        /*005e*/ 	.short	0x00ff


	//----- nvinfo : EIATTR_EXIT_INSTR_OFFSETS
	.align		4
        /*0060*/ 	.byte	0x04, 0x1c
        /*0062*/ 	.short	(.L_21 - .L_20)


	//   ....[0]....
.L_20:
        /*0064*/ 	.word	0x00000980


	//   ....[1]....
        /*0068*/ 	.word	0x000009a0


	//----- nvinfo : EIATTR_REQNTID
	.align		4
.L_21:
        /*006c*/ 	.byte	0x04, 0x10
        /*006e*/ 	.short	(.L_23 - .L_22)
.L_22:
        /*0070*/ 	.word	0x00000100
        /*0074*/ 	.word	0x00000001
        /*0078*/ 	.word	0x00000001


	//----- nvinfo : EIATTR_CBANK_PARAM_SIZE
	.align		4
.L_23:
        /*007c*/ 	.byte	0x03, 0x19
        /*007e*/ 	.short	0x0020


	//----- nvinfo : EIATTR_PARAM_CBANK
	.align		4
        /*0080*/ 	.byte	0x04, 0x0a
        /*0082*/ 	.short	(.L_25 - .L_24)
	.align		4
.L_24:
        /*0084*/ 	.word	index@(.nv.constant0.triton_poi_fused_convolution_1)
        /*0088*/ 	.short	0x0210
        /*008a*/ 	.short	0x0020


	//----- nvinfo : EIATTR_SW_WAR
	.align		4
.L_25:
        /*008c*/ 	.byte	0x04, 0x36
        /*008e*/ 	.short	(.L_27 - .L_26)
.L_26:
        /*0090*/ 	.word	0x00000008
.L_27:


//--------------------- .nv.callgraph             --------------------------
	.section	.nv.callgraph,"",@"SHT_CUDA_CALLGRAPH"
	.align	4
	.sectionentsize	8
	.align		4
        /*0000*/ 	.word	0x00000000
	.align		4
        /*0004*/ 	.word	0xffffffff
	.align		4
        /*0008*/ 	.word	0x00000000
	.align		4
        /*000c*/ 	.word	0xfffffffe
	.align		4
        /*0010*/ 	.word	0x00000000
	.align		4
        /*0014*/ 	.word	0xfffffffd
	.align		4
        /*0018*/ 	.word	0x00000000
	.align		4
        /*001c*/ 	.word	0xfffffffc


//--------------------- .text.triton_poi_fused_convolution_1 --------------------------
	.section	.text.triton_poi_fused_convolution_1,"ax",@progbits
	.align	128
        .global         triton_poi_fused_convolution_1
        .type           triton_poi_fused_convolution_1,@function
        .size           triton_poi_fused_convolution_1,(.L_x_1 - triton_poi_fused_convolution_1)
        .other          triton_poi_fused_convolution_1,@"STO_CUDA_ENTRY STV_DEFAULT"
triton_poi_fused_convolution_1:
.text.triton_poi_fused_convolution_1:
[----:B------:R-:W0:Y:S01]  /*0000*/  LDC R1, c[0x0][0x28] ;  /* 0x00000a00ff017b82 */ /* 0x000e220000000800 */
[----:B------:R-:W1:Y:S07]  /*0010*/  S2R R0, SR_TID.X ;  /* 0x0000000000007919 */ /* 0x000e6e0000002100 */
[----:B------:R-:W2:Y:S01]  /*0020*/  S2UR UR4, SR_CTAID.Y ;  /* 0x00000000000479c3 */ /* 0x000ea20000002600 */
[----:B------:R-:W-:Y:S01]  /*0030*/  CS2R R12, SRZ ;  /* 0x00000000000c7805 */ /* 0x000fe2000001ff00 */
[----:B------:R-:W-:Y:S01]  /*0040*/  ULDC.64 UR6, c[0x0][0x208] ;  /* 0x0000820000067ab9 */ /* 0x000fe20000000a00 */
[----:B------:R-:W3:Y:S05]  /*0050*/  S2R R5, SR_CTAID.X ;  /* 0x0000000000057919 */ /* 0x000eea0000002500 */
[----:B------:R-:W4:Y:S08]  /*0060*/  LDC.64 R28, c[0x0][0x210] ;  /* 0x00008400ff1c7b82 */ /* 0x000f300000000a00 */
[----:B------:R-:W5:Y:S01]  /*0070*/  LDC.64 R22, c[0x0][0x218] ;  /* 0x00008600ff167b82 */ /* 0x000f620000000a00 */
[----:B--2---:R-:W-:Y:S01]  /*0080*/  USHF.L.U32 UR4, UR4, 0x4, URZ ;  /* 0x0000000404047899 */ /* 0x004fe2000800063f */
[----:B-1----:R-:W-:-:S02]  /*0090*/  SHF.R.U32.HI R6, RZ, 0x6, R0 ;  /* 0x00000006ff067819 */ /* 0x002fc40000011600 */
[----:B------:R-:W-:Y:S02]  /*00a0*/  SHF.L.U32 R0, R0, 0x2, RZ ;  /* 0x0000000200007819 */ /* 0x000fe400000006ff */
[----:B------:R-:W-:Y:S02]  /*00b0*/  SGXT.U32 R6, R6, 0x2 ;  /* 0x000000020606781a */ /* 0x000fe40000000000 */
[----:B------:R-:W-:Y:S02]  /*00c0*/  LOP3.LUT R0, R0, 0xfc, RZ, 0xc0, !PT ;  /* 0x000000fc00007812 */ /* 0x000fe400078ec0ff */
[----:B------:R-:W-:Y:S02]  /*00d0*/  LOP3.LUT R6, R6, UR4, RZ, 0xfc, !PT ;  /* 0x0000000406067c12 */ /* 0x000fe4000f8efcff */
[----:B---3--:R-:W-:Y:S02]  /*00e0*/  LEA R5, R5, R0, 0x8 ;  /* 0x0000000005057211 */ /* 0x008fe400078e40ff */
[C---:B------:R-:W-:Y:S01]  /*00f0*/  ISETP.GE.AND P0, PT, R6.reuse, 0xc, PT ;  /* 0x0000000c0600780c */ /* 0x040fe20003f06270 */
[----:B------:R-:W-:-:S05]  /*0100*/  IMAD.HI R2, R6, 0x55555556, RZ ;  /* 0x5555555606027827 */ /* 0x000fca00078e02ff */
[----:B------:R-:W-:-:S05]  /*0110*/  LEA.HI R3, R2, R2, RZ, 0x1 ;  /* 0x0000000202037211 */ /* 0x000fca00078f08ff */
[----:B------:R-:W-:-:S04]  /*0120*/  IMAD R2, R3, -0x3, R6 ;  /* 0xfffffffd03027824 */ /* 0x000fc800078e0206 */
[----:B------:R-:W-:Y:S01]  /*0130*/  IMAD R4, R3, 0x3000, R2 ;  /* 0x0000300003047824 */ /* 0x000fe200078e0202 */
[C---:B------:R-:W-:Y:S01]  /*0140*/  LOP3.LUT R20, R6.reuse, 0x4, RZ, 0xfc, !PT ;  /* 0x0000000406147812 */ /* 0x040fe200078efcff */
[----:B------:R-:W-:-:S04]  /*0150*/  IMAD.HI R0, R6, 0x55555556, RZ ;  /* 0x5555555606007827 */ /* 0x000fc800078e02ff */
[C---:B------:R-:W-:Y:S01]  /*0160*/  IMAD R3, R5.reuse, 0x3, R4 ;  /* 0x0000000305037824 */ /* 0x040fe200078e0204 */
[----:B------:R-:W-:Y:S01]  /*0170*/  LEA.HI R9, R0, R0, RZ, 0x1 ;  /* 0x0000000000097211 */ /* 0x000fe200078f08ff */
[----:B------:R-:W-:Y:S01]  /*0180*/  IMAD.HI R0, R20, 0x55555556, RZ ;  /* 0x5555555614007827 */ /* 0x000fe200078e02ff */
[----:B------:R-:W-:-:S03]  /*0190*/  LEA R21, R5, R5, 0x1 ;  /* 0x0000000505157211 */ /* 0x000fc600078e08ff */
[----:B----4-:R-:W-:Y:S01]  /*01a0*/  IMAD.WIDE R2, R3, 0x4, R28 ;  /* 0x0000000403027825 */ /* 0x010fe200078e021c */
[----:B------:R-:W-:Y:S02]  /*01b0*/  IADD3 R25, R21, 0x3, RZ ;  /* 0x0000000315197810 */ /* 0x000fe40007ffe0ff */
[----:B------:R-:W-:Y:S02]  /*01c0*/  IADD3 R7, R21, 0x6, RZ ;  /* 0x0000000615077810 */ /* 0x000fe40007ffe0ff */
[----:B------:R1:W2:Y:S01]  /*01d0*/  @!P0 LDG.E.EL R12, desc[UR6][R2.64] ;  /* 0x00000006020c8981 */ /* 0x0002a2000c2e1900 */
[----:B------:R-:W-:Y:S01]  /*01e0*/  IADD3 R21, R21, 0x9, RZ ;  /* 0x0000000915157810 */ /* 0x000fe20007ffe0ff */
[----:B------:R-:W-:Y:S01]  /*01f0*/  HFMA2.MMA R15, -RZ, RZ, 0, 0 ;  /* 0x00000000ff0f7435 */ /* 0x000fe200000001ff */
[----:B------:R-:W-:Y:S02]  /*0200*/  IADD3 R27, R25, R4, RZ ;  /* 0x00000004191b7210 */ /* 0x000fe40007ffe0ff */
[----:B------:R-:W-:-:S02]  /*0210*/  CS2R R18, SRZ ;  /* 0x0000000000127805 */ /* 0x000fc4000001ff00 */
[----:B------:R-:W-:Y:S02]  /*0220*/  IADD3 R17, R7, R4, RZ ;  /* 0x0000000407117210 */ /* 0x000fe40007ffe0ff */
[----:B------:R-:W-:Y:S01]  /*0230*/  IADD3 R11, R21, R4, RZ ;  /* 0x00000004150b7210 */ /* 0x000fe20007ffe0ff */
[----:B------:R-:W-:-:S04]  /*0240*/  IMAD.WIDE R26, R27, 0x4, R28 ;  /* 0x000000041b1a7825 */ /* 0x000fc800078e021c */
[----:B-1----:R-:W-:Y:S01]  /*0250*/  IMAD R3, R9, -0x3, R6 ;  /* 0xfffffffd09037824 */ /* 0x002fe200078e0206 */
[-C--:B------:R-:W-:Y:S01]  /*0260*/  LEA.HI R9, R0, R0.reuse, RZ, 0x1 ;  /* 0x0000000000097211 */ /* 0x080fe200078f08ff */
[----:B------:R-:W-:Y:S01]  /*0270*/  IMAD.WIDE R16, R17, 0x4, R28 ;  /* 0x0000000411107825 */ /* 0x000fe200078e021c */
[----:B------:R-:W-:Y:S01]  /*0280*/  ISETP.GE.AND P1, PT, R20, 0xc, PT ;  /* 0x0000000c1400780c */ /* 0x000fe20003f26270 */
[----:B------:R1:W3:Y:S02]  /*0290*/  @!P0 LDG.E.EL R13, desc[UR6][R26.64] ;  /* 0x000000061a0d8981 */ /* 0x0002e4000c2e1900 */
[----:B------:R-:W-:Y:S02]  /*02a0*/  IMAD R4, R9, -0x3, R20 ;  /* 0xfffffffd09047824 */ /* 0x000fe400078e0214 */
[----:B-----5:R-:W-:Y:S01]  /*02b0*/  IMAD.WIDE R2, R3, 0x4, R22 ;  /* 0x0000000403027825 */ /* 0x020fe200078e0216 */
[----:B------:R-:W-:Y:S01]  /*02c0*/  LEA.HI R14, R0, R0, RZ, 0x1 ;  /* 0x00000000000e7211 */ /* 0x000fe200078f08ff */
[----:B------:R-:W4:Y:S02]  /*02d0*/  @!P0 LDG.E.EL R19, desc[UR6][R16.64] ;  /* 0x0000000610138981 */ /* 0x000f24000c2e1900 */
[----:B------:R-:W-:-:S02]  /*02e0*/  IMAD R4, R9, 0x3000, R4 ;  /* 0x0000300009047824 */ /* 0x000fc400078e0204 */
[----:B------:R-:W-:Y:S01]  /*02f0*/  IMAD.WIDE R10, R11, 0x4, R28 ;  /* 0x000000040b0a7825 */ /* 0x000fe200078e021c */
[----:B------:R5:W2:Y:S02]  /*0300*/  @!P0 LDG.E.EL R18, desc[UR6][R2.64] ;  /* 0x0000000602128981 */ /* 0x000aa4000c2e1900 */
[----:B------:R-:W-:Y:S01]  /*0310*/  IADD3 R0, R25, R4, RZ ;  /* 0x0000000419007210 */ /* 0x000fe20007ffe0ff */
[----:B------:R-:W-:Y:S01]  /*0320*/  IMAD R9, R5, 0x3, R4 ;  /* 0x0000000305097824 */ /* 0x000fe200078e0204 */
[----:B------:R5:W4:Y:S01]  /*0330*/  @!P0 LDG.E.EL R15, desc[UR6][R10.64] ;  /* 0x000000060a0f8981 */ /* 0x000b22000c2e1900 */
[----:B-1----:R-:W-:Y:S02]  /*0340*/  IADD3 R27, R7, R4, RZ ;  /* 0x00000004071b7210 */ /* 0x002fe40007ffe0ff */
[----:B------:R-:W-:Y:S01]  /*0350*/  IADD3 R26, R21, R4, RZ ;  /* 0x00000004151a7210 */ /* 0x000fe20007ffe0ff */
[----:B0----5:R-:W-:Y:S01]  /*0360*/  IMAD.WIDE R2, R9, 0x4, R28 ;  /* 0x0000000409027825 */ /* 0x021fe200078e021c */
[----:B------:R-:W-:Y:S01]  /*0370*/  CS2R R8, SRZ ;  /* 0x0000000000087805 */ /* 0x000fe2000001ff00 */
[----:B------:R-:W-:-:S02]  /*0380*/  HFMA2.MMA R4, -RZ, RZ, 0, 0 ;  /* 0x00000000ff047435 */ /* 0x000fc400000001ff */
[----:B------:R-:W-:Y:S01]  /*0390*/  IMAD.WIDE R10, R0, 0x4, R28 ;  /* 0x00000004000a7825 */ /* 0x000fe200078e021c */
[----:B------:R-:W-:Y:S02]  /*03a0*/  MOV R0, RZ ;  /* 0x000000ff00007202 */ /* 0x000fe40000000f00 */
[----:B------:R0:W5:Y:S01]  /*03b0*/  @!P1 LDG.E.EL R8, desc[UR6][R2.64] ;  /* 0x0000000602089981 */ /* 0x000162000c2e1900 */
[----:B------:R-:W-:-:S03]  /*03c0*/  IMAD R17, R14, -0x3, R20 ;  /* 0xfffffffd0e117824 */ /* 0x000fc600078e0214 */
[----:B------:R1:W5:Y:S01]  /*03d0*/  @!P1 LDG.E.EL R9, desc[UR6][R10.64] ;  /* 0x000000060a099981 */ /* 0x000362000c2e1900 */
[----:B------:R-:W-:Y:S01]  /*03e0*/  IMAD.WIDE R16, R17, 0x4, R22 ;  /* 0x0000000411107825 */ /* 0x000fe200078e0216 */
[----:B0-----:R-:W-:-:S04]  /*03f0*/  MOV R3, RZ ;  /* 0x000000ff00037202 */ /* 0x001fc80000000f00 */
[----:B------:R0:W5:Y:S01]  /*0400*/  @!P1 LDG.E.EL R0, desc[UR6][R16.64] ;  /* 0x0000000610009981 */ /* 0x000162000c2e1900 */
[----:B-1----:R-:W-:-:S04]  /*0410*/  IMAD.WIDE R10, R27, 0x4, R28 ;  /* 0x000000041b0a7825 */ /* 0x002fc800078e021c */
[----:B------:R-:W-:Y:S01]  /*0420*/  IMAD.WIDE R26, R26, 0x4, R28 ;  /* 0x000000041a1a7825 */ /* 0x000fe200078e021c */
[----:B------:R-:W5:Y:S04]  /*0430*/  @!P1 LDG.E.EL R4, desc[UR6][R10.64] ;  /* 0x000000060a049981 */ /* 0x000f68000c2e1900 */
[----:B------:R1:W5:Y:S01]  /*0440*/  @!P1 LDG.E.EL R3, desc[UR6][R26.64] ;  /* 0x000000061a039981 */ /* 0x000362000c2e1900 */
[----:B------:R-:W-:-:S05]  /*0450*/  LOP3.LUT R2, R6, 0x8, RZ, 0xfc, !PT ;  /* 0x0000000806027812 */ /* 0x000fca00078efcff */
[----:B------:R-:W-:-:S05]  /*0460*/  IMAD.HI R14, R2, 0x55555556, RZ ;  /* 0x55555556020e7827 */ /* 0x000fca00078e02ff */
[----:B------:R-:W-:-:S05]  /*0470*/  LEA.HI R14, R14, R14, RZ, 0x1 ;  /* 0x0000000e0e0e7211 */ /* 0x000fca00078f08ff */
[----:B------:R-:W-:Y:S01]  /*0480*/  IMAD R24, R14, -0x3, R2 ;  /* 0xfffffffd0e187824 */ /* 0x000fe200078e0202 */
[----:B------:R-:W-:-:S03]  /*0490*/  ISETP.GE.AND P2, PT, R2, 0xc, PT ;  /* 0x0000000c0200780c */ /* 0x000fc60003f46270 */
[----:B------:R-:W-:Y:S01]  /*04a0*/  IMAD R24, R14, 0x3000, R24 ;  /* 0x000030000e187824 */ /* 0x000fe200078e0218 */
[----:B0-----:R-:W-:-:S03]  /*04b0*/  HFMA2.MMA R16, -RZ, RZ, 0, 0 ;  /* 0x00000000ff107435 */ /* 0x001fc600000001ff */
[----:B------:R-:W-:Y:S01]  /*04c0*/  IMAD R17, R5, 0x3, R24 ;  /* 0x0000000305117824 */ /* 0x000fe200078e0218 */
[----:B-1----:R-:W-:-:S03]  /*04d0*/  IADD3 R27, R25, R24, RZ ;  /* 0x00000018191b7210 */ /* 0x002fc60007ffe0ff */
[----:B------:R-:W-:Y:S01]  /*04e0*/  IMAD.WIDE R10, R17, 0x4, R28 ;  /* 0x00000004110a7825 */ /* 0x000fe200078e021c */
[----:B------:R-:W-:-:S03]  /*04f0*/  MOV R17, RZ ;  /* 0x000000ff00117202 */ /* 0x000fc60000000f00 */
[----:B------:R-:W-:Y:S01]  /*0500*/  IMAD.WIDE R26, R27, 0x4, R28 ;  /* 0x000000041b1a7825 */ /* 0x000fe200078e021c */
[----:B------:R0:W5:Y:S04]  /*0510*/  @!P2 LDG.E.EL R16, desc[UR6][R10.64] ;  /* 0x000000060a10a981 */ /* 0x000168000c2e1900 */
[----:B------:R1:W5:Y:S01]  /*0520*/  @!P2 LDG.E.EL R17, desc[UR6][R26.64] ;  /* 0x000000061a11a981 */ /* 0x000362000c2e1900 */
[----:B0-----:R-:W-:Y:S02]  /*0530*/  IADD3 R11, R7, R24, RZ ;  /* 0x00000018070b7210 */ /* 0x001fe40007ffe0ff */
[----:B------:R-:W-:-:S05]  /*0540*/  IADD3 R24, R21, R24, RZ ;  /* 0x0000001815187210 */ /* 0x000fca0007ffe0ff */
[----:B-1----:R-:W-:-:S04]  /*0550*/  IMAD.WIDE R26, R24, 0x4, R28 ;  /* 0x00000004181a7825 */ /* 0x002fc800078e021c */
[----:B------:R-:W-:-:S05]  /*0560*/  IMAD.HI R24, R2, 0x55555556, RZ ;  /* 0x5555555602187827 */ /* 0x000fca00078e02ff */
[----:B------:R-:W-:Y:S01]  /*0570*/  LEA.HI R24, R24, R24, RZ, 0x1 ;  /* 0x0000001818187211 */ /* 0x000fe200078f08ff */
[----:B------:R-:W-:-:S04]  /*0580*/  IMAD.WIDE R10, R11, 0x4, R28 ;  /* 0x000000040b0a7825 */ /* 0x000fc800078e021c */
[----:B------:R-:W-:Y:S01]  /*0590*/  IMAD R24, R24, -0x3, R2 ;  /* 0xfffffffd18187824 */ /* 0x000fe200078e0202 */
[----:B------:R-:W-:Y:S02]  /*05a0*/  ISETP.LE.AND P3, PT, RZ, UR4, PT ;  /* 0x00000004ff007c0c */ /* 0x000fe4000bf63270 */
[-C--:B------:R-:W-:Y:S02]  /*05b0*/  LEA R20, R20, R5.reuse, 0xc ;  /* 0x0000000514147211 */ /* 0x080fe400078e60ff */
[----:B------:R-:W-:Y:S01]  /*05c0*/  LEA R2, R2, R5, 0xc ;  /* 0x0000000502027211 */ /* 0x000fe200078e60ff */
[C---:B--2---:R-:W-:Y:S01]  /*05d0*/  FADD R12, R18.reuse, R12 ;  /* 0x0000000c120c7221 */ /* 0x044fe20000000000 */
[C---:B---3--:R-:W-:Y:S01]  /*05e0*/  FADD R13, R18.reuse, R13 ;  /* 0x0000000d120d7221 */ /* 0x048fe20000000000 */
[C---:B----4-:R-:W-:Y:S01]  /*05f0*/  FADD R14, R18.reuse, R19 ;  /* 0x00000013120e7221 */ /* 0x050fe20000000000 */
[----:B------:R-:W-:Y:S01]  /*0600*/  FADD R15, R18, R15 ;  /* 0x0000000f120f7221 */ /* 0x000fe20000000000 */
[----:B------:R-:W-:-:S06]  /*0610*/  CS2R R18, SRZ ;  /* 0x0000000000127805 */ /* 0x000fcc000001ff00 */
[----:B------:R0:W2:Y:S04]  /*0620*/  @!P2 LDG.E.EL R19, desc[UR6][R26.64] ;  /* 0x000000061a13a981 */ /* 0x0000a8000c2e1900 */
[----:B------:R1:W3:Y:S01]  /*0630*/  @!P2 LDG.E.EL R18, desc[UR6][R10.64] ;  /* 0x000000060a12a981 */ /* 0x0002e2000c2e1900 */
[----:B0-----:R-:W-:Y:S01]  /*0640*/  IMAD.WIDE R26, R24, 0x4, R22 ;  /* 0x00000004181a7825 */ /* 0x001fe200078e0216 */
[----:B------:R-:W-:-:S03]  /*0650*/  LOP3.LUT R24, R6, 0xc, RZ, 0xfc, !PT ;  /* 0x0000000c06187812 */ /* 0x000fc600078efcff */
[C---:B-----5:R-:W-:Y:S01]  /*0660*/  FADD R8, R0.reuse, R8 ;  /* 0x0000000800087221 */ /* 0x060fe20000000000 */
[C---:B------:R-:W-:Y:S01]  /*0670*/  FADD R9, R0.reuse, R9 ;  /* 0x0000000900097221 */ /* 0x040fe20000000000 */
[C---:B-1----:R-:W-:Y:S01]  /*0680*/  FADD R10, R0.reuse, R4 ;  /* 0x00000004000a7221 */ /* 0x042fe20000000000 */
[----:B------:R-:W-:Y:S01]  /*0690*/  FADD R11, R0, R3 ;  /* 0x00000003000b7221 */ /* 0x000fe20000000000 */
[----:B------:R-:W-:-:S05]  /*06a0*/  IMAD.HI R0, R24, 0x55555556, RZ ;  /* 0x5555555618007827 */ /* 0x000fca00078e02ff */
[----:B------:R-:W-:Y:S01]  /*06b0*/  LEA.HI R3, R0, R0, RZ, 0x1 ;  /* 0x0000000000037211 */ /* 0x000fe200078f08ff */
[----:B------:R-:W-:-:S04]  /*06c0*/  HFMA2.MMA R4, -RZ, RZ, 0, 0 ;  /* 0x00000000ff047435 */ /* 0x000fc800000001ff */
[----:B------:R-:W-:-:S04]  /*06d0*/  IMAD R3, R3, -0x3, R24 ;  /* 0xfffffffd03037824 */ /* 0x000fc800078e0218 */
[----:B------:R-:W-:Y:S02]  /*06e0*/  IMAD.WIDE R22, R3, 0x4, R22 ;  /* 0x0000000403167825 */ /* 0x000fe400078e0216 */
[----:B------:R0:W4:Y:S02]  /*06f0*/  @!P2 LDG.E.EL R4, desc[UR6][R26.64] ;  /* 0x000000061a04a981 */ /* 0x000124000c2e1900 */
[----:B------:R-:W-:-:S05]  /*0700*/  IMAD.HI R3, R24, 0x55555556, RZ ;  /* 0x5555555618037827 */ /* 0x000fca00078e02ff */
[----:B------:R-:W-:-:S05]  /*0710*/  LEA.HI R3, R3, R3, RZ, 0x1 ;  /* 0x0000000303037211 */ /* 0x000fca00078f08ff */
[----:B0-----:R-:W-:Y:S01]  /*0720*/  IMAD R26, R3, -0x3, R24 ;  /* 0xfffffffd031a7824 */ /* 0x001fe200078e0218 */
[----:B------:R-:W-:-:S03]  /*0730*/  MOV R0, RZ ;  /* 0x000000ff00007202 */ /* 0x000fc60000000f00 */
[----:B------:R-:W-:Y:S01]  /*0740*/  IMAD R26, R3, 0x3000, R26 ;  /* 0x00003000031a7824 */ /* 0x000fe200078e021a */
[-C--:B------:R-:W-:Y:S02]  /*0750*/  LEA R6, R6, R5.reuse, 0xc ;  /* 0x0000000506067211 */ /* 0x080fe400078e60ff */
[----:B------:R-:W-:Y:S01]  /*0760*/  LEA R3, R24, R5, 0xc ;  /* 0x0000000518037211 */ /* 0x000fe200078e60ff */
[----:B------:R-:W-:Y:S01]  /*0770*/  IMAD R27, R5, 0x3, R26 ;  /* 0x00000003051b7824 */ /* 0x000fe200078e021a */
[----:B------:R-:W-:Y:S01]  /*0780*/  HFMA2.MMA R5, -RZ, RZ, 0, 0 ;  /* 0x00000000ff057435 */ /* 0x000fe200000001ff */
[----:B------:R0:W5:Y:S01]  /*0790*/  @!P3 LDG.E.EL R0, desc[UR6][R22.64] ;  /* 0x000000061600b981 */ /* 0x000162000c2e1900 */
[----:B------:R-:W-:Y:S02]  /*07a0*/  IADD3 R25, R25, R26, RZ ;  /* 0x0000001a19197210 */ /* 0x000fe40007ffe0ff */
[----:B------:R-:W-:Y:S02]  /*07b0*/  IADD3 R21, R21, R26, RZ ;  /* 0x0000001a15157210 */ /* 0x000fe40007ffe0ff */
[----:B0-----:R-:W-:Y:S01]  /*07c0*/  IADD3 R23, R7, R26, RZ ;  /* 0x0000001a07177210 */ /* 0x001fe20007ffe0ff */
[----:B------:R-:W-:-:S04]  /*07d0*/  IMAD.WIDE R26, R27, 0x4, R28 ;  /* 0x000000041b1a7825 */ /* 0x000fc800078e021c */
[----:B------:R-:W-:Y:S01]  /*07e0*/  IMAD.WIDE R24, R25, 0x4, R28 ;  /* 0x0000000419187825 */ /* 0x000fe200078e021c */
[----:B------:R0:W5:Y:S01]  /*07f0*/  @!P3 LDG.E.EL R5, desc[UR6][R26.64] ;  /* 0x000000061a05b981 */ /* 0x000162000c2e1900 */
[----:B------:R-:W-:-:S06]  /*0800*/  MOV R7, RZ ;  /* 0x000000ff00077202 */ /* 0x000fcc0000000f00 */
[----:B------:R1:W5:Y:S01]  /*0810*/  @!P3 LDG.E.EL R7, desc[UR6][R24.64] ;  /* 0x000000061807b981 */ /* 0x000362000c2e1900 */
[----:B0-----:R-:W-:-:S04]  /*0820*/  IMAD.WIDE R26, R23, 0x4, R28 ;  /* 0x00000004171a7825 */ /* 0x001fc800078e021c */
[----:B------:R-:W-:Y:S01]  /*0830*/  IMAD.WIDE R28, R21, 0x4, R28 ;  /* 0x00000004151c7825 */ /* 0x000fe200078e021c */
[----:B------:R-:W-:Y:S01]  /*0840*/  HFMA2.MMA R21, -RZ, RZ, 0, 0 ;  /* 0x00000000ff157435 */ /* 0x000fe200000001ff */
[----:B------:R-:W-:Y:S01]  /*0850*/  MOV R23, RZ ;  /* 0x000000ff00177202 */ /* 0x000fe20000000f00 */
[----:B-1----:R-:W0:Y:S05]  /*0860*/  LDC.64 R24, c[0x0][0x220] ;  /* 0x00008800ff187b82 */ /* 0x002e2a0000000a00 */
[----:B------:R-:W5:Y:S04]  /*0870*/  @!P3 LDG.E.EL R23, desc[UR6][R28.64] ;  /* 0x000000061c17b981 */ /* 0x000f68000c2e1900 */
[----:B------:R0:W5:Y:S02]  /*0880*/  @!P3 LDG.E.EL R21, desc[UR6][R26.64] ;  /* 0x000000061a15b981 */ /* 0x000164000c2e1900 */
[----:B0-----:R-:W-:-:S04]  /*0890*/  IMAD.WIDE R26, R6, 0x4, R24 ;  /* 0x00000004061a7825 */ /* 0x001fc800078e0218 */
[--C-:B------:R-:W-:Y:S01]  /*08a0*/  IMAD.WIDE R28, R20, 0x4, R24.reuse ;  /* 0x00000004141c7825 */ /* 0x100fe200078e0218 */
[----:B------:R0:W-:Y:S04]  /*08b0*/  @!P0 STG.E.128 desc[UR6][R26.64], R12 ;  /* 0x0000000c1a008986 */ /* 0x0001e8000c101d06 */
[----:B------:R1:W-:Y:S01]  /*08c0*/  @!P1 STG.E.128 desc[UR6][R28.64], R8 ;  /* 0x000000081c009986 */ /* 0x0003e2000c101d06 */
[----:B0-----:R-:W-:-:S04]  /*08d0*/  IMAD.WIDE R26, R2, 0x4, R24 ;  /* 0x00000004021a7825 */ /* 0x001fc800078e0218 */
[----:B------:R-:W-:-:S04]  /*08e0*/  IMAD.WIDE R24, R3, 0x4, R24 ;  /* 0x0000000403187825 */ /* 0x000fc800078e0218 */
[C---:B----4-:R-:W-:Y:S01]  /*08f0*/  FADD R16, R4.reuse, R16 ;  /* 0x0000001004107221 */ /* 0x050fe20000000000 */
[C---:B------:R-:W-:Y:S01]  /*0900*/  FADD R17, R4.reuse, R17 ;  /* 0x0000001104117221 */ /* 0x040fe20000000000 */
[C---:B---3--:R-:W-:Y:S01]  /*0910*/  FADD R18, R4.reuse, R18 ;  /* 0x0000001204127221 */ /* 0x048fe20000000000 */
[----:B--2---:R-:W-:-:S05]  /*0920*/  FADD R19, R4, R19 ;  /* 0x0000001304137221 */ /* 0x004fca0000000000 */
[----:B------:R1:W-:Y:S01]  /*0930*/  @!P2 STG.E.128 desc[UR6][R26.64], R16 ;  /* 0x000000101a00a986 */ /* 0x0003e2000c101d06 */
[C---:B-----5:R-:W-:Y:S01]  /*0940*/  FADD R4, R0.reuse, R5 ;  /* 0x0000000500047221 */ /* 0x060fe20000000000 */
[C---:B------:R-:W-:Y:S01]  /*0950*/  FADD R5, R0.reuse, R7 ;  /* 0x0000000700057221 */ /* 0x040fe20000000000 */
[C---:B------:R-:W-:Y:S01]  /*0960*/  FADD R7, R0.reuse, R23 ;  /* 0x0000001700077221 */ /* 0x040fe20000000000 */
[----:B------:R-:W-:Y:S01]  /*0970*/  FADD R6, R0, R21 ;  /* 0x0000001500067221 */ /* 0x000fe20000000000 */
[----:B-1----:R-:W-:Y:S06]  /*0980*/  @P3 EXIT ;  /* 0x000000000000394d */ /* 0x002fec0003800000 */
[----:B------:R-:W-:Y:S01]  /*0990*/  STG.E.128 desc[UR6][R24.64], R4 ;  /* 0x0000000418007986 */ /* 0x000fe2000c101d06 */
[----:B------:R-:W-:Y:S05]  /*09a0*/  EXIT ;  /* 0x000000000000794d */ /* 0x000fea0003800000 */
.L_x_0:
[----:B------:R-:W-:-:S00]  /*09b0*/  BRA `(.L_x_0) ;  /* 0xfffffffc00fc7947 */ /* 0x000fc0000383ffff */
[----:B------:R-:W-:-:S00]  /*09c0*/  NOP ;  /* 0x0000000000007918 */ /* 0x000fc00000000000 */
        /* <DEDUP_REMOVED lines=11> */
.L_x_1:


//--------------------- .nv.constant0.triton_poi_fused_convolution_1 --------------------------
	.section	.nv.constant0.triton_poi_fused_convolution_1,"a",@progbits
	.sectionflags	@""
	.align	4
.nv.constant0.triton_poi_fused_convolution_1:
	.zero		560
